	.headerflags	@"EF_CUDA_TEXMODE_UNIFIED EF_CUDA_64BIT_ADDRESS EF_CUDA_ACCELERATORS EF_CUDA_SM90 EF_CUDA_VIRTUAL_SM(EF_CUDA_SM90)"
	.elftype	@"ET_EXEC"


//--------------------- .nv.info                  --------------------------
	.section	.nv.info,"",@"SHT_CUDA_INFO"
	.align	4


	//----- nvinfo : EIATTR_REGCOUNT
	.align		4
        /*0000*/ 	.byte	0x04, 0x2f
        /*0002*/ 	.short	(.L_3 - .L_2)
	.align		4
.L_2:
        /*0004*/ 	.word	index@(triton_poi_fused__native_batch_norm_legit_no_training_mean_silu_25)
        /*0008*/ 	.word	0x00000017


	//----- nvinfo : EIATTR_MIN_STACK_SIZE
	.align		4
.L_3:
        /*000c*/ 	.byte	0x04, 0x12
        /*000e*/ 	.short	(.L_5 - .L_4)
	.align		4
.L_4:
        /*0010*/ 	.word	index@(triton_poi_fused__native_batch_norm_legit_no_training_mean_silu_25)
        /*0014*/ 	.word	0x00000000


	//----- nvinfo : EIATTR_FRAME_SIZE
	.align		4
.L_5:
        /*0018*/ 	.byte	0x04, 0x11
        /*001a*/ 	.short	(.L_7 - .L_6)
	.align		4
.L_6:
        /*001c*/ 	.word	index@(triton_poi_fused__native_batch_norm_legit_no_training_mean_silu_25)
        /*0020*/ 	.word	0x00000000


	//----- nvinfo : EIATTR_MIN_STACK_SIZE
	.align		4
.L_7:
        /*0024*/ 	.byte	0x04, 0x12
        /*0026*/ 	.short	(.L_9 - .L_8)
	.align		4
.L_8:
        /*0028*/ 	.word	index@(triton_poi_fused__native_batch_norm_legit_no_training_mean_silu_25)
        /*002c*/ 	.word	0x00000000
.L_9:


//--------------------- .nv.info.triton_poi_fused__native_batch_norm_legit_no_training_mean_silu_25 --------------------------
	.section	.nv.info.triton_poi_fused__native_batch_norm_legit_no_training_mean_silu_25,"",@"SHT_CUDA_INFO"
	.sectionflags	@""
	.align	4


	//----- nvinfo : EIATTR_CUDA_API_VERSION
	.align		4
        /*0000*/ 	.byte	0x04, 0x37
        /*0002*/ 	.short	(.L_11 - .L_10)
.L_10:
        /*0004*/ 	.word	0x0000007c


	//----- nvinfo : EIATTR_KPARAM_INFO
	.align		4
.L_11:
        /*0008*/ 	.byte	0x04, 0x17
        /*000a*/ 	.short	(.L_13 - .L_12)
.L_12:
        /*000c*/ 	.word	0x00000000
        /*0010*/ 	.short	0x0007
        /*0012*/ 	.short	0x0038
        /*0014*/ 	.byte	0x00, 0xf0, 0x11, 0x00


	//----- nvinfo : EIATTR_KPARAM_INFO
	.align		4
.L_13:
        /*0018*/ 	.byte	0x04, 0x17
        /*001a*/ 	.short	(.L_15 - .L_14)
.L_14:
        /*001c*/ 	.word	0x00000000
        /*0020*/ 	.short	0x0006
        /*0022*/ 	.short	0x0030
        /*0024*/ 	.byte	0x00, 0xf4, 0x21, 0x00


	//----- nvinfo : EIATTR_KPARAM_INFO
	.align		4
.L_15:
        /*0028*/ 	.byte	0x04, 0x17
        /*002a*/ 	.short	(.L_17 - .L_16)
.L_16:
        /*002c*/ 	.word	0x00000000
        /*0030*/ 	.short	0x0005
        /*0032*/ 	.short	0x0028
        /*0034*/ 	.byte	0x00, 0xf4, 0x21, 0x00


	//----- nvinfo : EIATTR_KPARAM_INFO
	.align		4
.L_17:
        /*0038*/ 	.byte	0x04, 0x17
        /*003a*/ 	.short	(.L_19 - .L_18)
.L_18:
        /*003c*/ 	.word	0x00000000
        /*0040*/ 	.short	0x0004
        /*0042*/ 	.short	0x0020
        /*0044*/ 	.byte	0x00, 0xf4, 0x21, 0x00


	//----- nvinfo : EIATTR_KPARAM_INFO
	.align		4
.L_19:
        /*0048*/ 	.byte	0x04, 0x17
        /*004a*/ 	.short	(.L_21 - .L_20)
.L_20:
        /*004c*/ 	.word	0x00000000
        /*0050*/ 	.short	0x0003
        /*0052*/ 	.short	0x0018
        /*0054*/ 	.byte	0x00, 0xf4, 0x21, 0x00


	//----- nvinfo : EIATTR_KPARAM_INFO
	.align		4
.L_21:
        /*0058*/ 	.byte	0x04, 0x17
        /*005a*/ 	.short	(.L_23 - .L_22)
.L_22:
        /*005c*/ 	.word	0x00000000
        /*0060*/ 	.short	0x0002
        /*0062*/ 	.short	0x0010
        /*0064*/ 	.byte	0x00, 0xf4, 0x21, 0x00


	//----- nvinfo : EIATTR_KPARAM_INFO
	.align		4
.L_23:
        /*0068*/ 	.byte	0x04, 0x17
        /*006a*/ 	.short	(.L_25 - .L_24)
.L_24:
        /*006c*/ 	.word	0x00000000
        /*0070*/ 	.short	0x0001
        /*0072*/ 	.short	0x0008
        /*0074*/ 	.byte	0x00, 0xf4, 0x21, 0x00


	//----- nvinfo : EIATTR_KPARAM_INFO
	.align		4
.L_25:
        /*0078*/ 	.byte	0x04, 0x17
        /*007a*/ 	.short	(.L_27 - .L_26)
.L_26:
        /*007c*/ 	.word	0x00000000
        /*0080*/ 	.short	0x0000
        /*0082*/ 	.short	0x0000
        /*0084*/ 	.byte	0x00, 0xf4, 0x21, 0x00


	//----- nvinfo : EIATTR_SPARSE_MMA_MASK
	.align		4
.L_27:
        /*0088*/ 	.byte	0x03, 0x50
        /*008a*/ 	.short	0x0000


	//----- nvinfo : EIATTR_MAXREG_COUNT
	.align		4
        /*008c*/ 	.byte	0x03, 0x1b
        /*008e*/ 	.short	0x00ff


	//----- nvinfo : EIATTR_EXIT_INSTR_OFFSETS
	.align		4
        /*0090*/ 	.byte	0x04, 0x1c
        /*0092*/ 	.short	(.L_29 - .L_28)


	//   ....[0]....
.L_28:
        /*0094*/ 	.word	0x000005a0


	//   ....[1]....
        /*0098*/ 	.word	0x000005c0


	//----- nvinfo : EIATTR_REQNTID
	.align		4
.L_29:
        /*009c*/ 	.byte	0x04, 0x10
        /*009e*/ 	.short	(.L_31 - .L_30)
.L_30:
        /*00a0*/ 	.word	0x00000080
        /*00a4*/ 	.word	0x00000001
        /*00a8*/ 	.word	0x00000001


	//----- nvinfo : EIATTR_CBANK_PARAM_SIZE
	.align		4
.L_31:
        /*00ac*/ 	.byte	0x03, 0x19
        /*00ae*/ 	.short	0x003c


	//----- nvinfo : EIATTR_PARAM_CBANK
	.align		4
        /*00b0*/ 	.byte	0x04, 0x0a
        /*00b2*/ 	.short	(.L_33 - .L_32)
	.align		4
.L_32:
        /*00b4*/ 	.word	index@(.nv.constant0.triton_poi_fused__native_batch_norm_legit_no_training_mean_silu_25)
        /*00b8*/ 	.short	0x0210
        /*00ba*/ 	.short	0x003c


	//----- nvinfo : EIATTR_SW_WAR
	.align		4
.L_33:
        /*00bc*/ 	.byte	0x04, 0x36
        /*00be*/ 	.short	(.L_35 - .L_34)
.L_34:
        /*00c0*/ 	.word	0x00000008
.L_35:


//--------------------- .nv.callgraph             --------------------------
	.section	.nv.callgraph,"",@"SHT_CUDA_CALLGRAPH"
	.align	4
	.sectionentsize	8
	.align		4
        /*0000*/ 	.word	0x00000000
	.align		4
        /*0004*/ 	.word	0xffffffff
	.align		4
        /*0008*/ 	.word	0x00000000
	.align		4
        /*000c*/ 	.word	0xfffffffe
	.align		4
        /*0010*/ 	.word	0x00000000
	.align		4
        /*0014*/ 	.word	0xfffffffd
	.align		4
        /*0018*/ 	.word	0x00000000
	.align		4
        /*001c*/ 	.word	0xfffffffc


//--------------------- .nv.constant4             --------------------------
	.section	.nv.constant4,"a",@progbits
	.align	8
	.align		8
.nv.constant4:
        /*0000*/ 	.dword	_$_str
	.align		8
        /*0008*/ 	.dword	_$_str_$_2


//--------------------- .text.triton_poi_fused__native_batch_norm_legit_no_training_mean_silu_25 --------------------------
	.section	.text.triton_poi_fused__native_batch_norm_legit_no_training_mean_silu_25,"ax",@progbits
	.align	128
        .global         triton_poi_fused__native_batch_norm_legit_no_training_mean_silu_25
        .type           triton_poi_fused__native_batch_norm_legit_no_training_mean_silu_25,@function
        .size           triton_poi_fused__native_batch_norm_legit_no_training_mean_silu_25,(.L_x_1 - triton_poi_fused__native_batch_norm_legit_no_training_mean_silu_25)
        .other          triton_poi_fused__native_batch_norm_legit_no_training_mean_silu_25,@"STO_CUDA_ENTRY STV_DEFAULT"
triton_poi_fused__native_batch_norm_legit_no_training_mean_silu_25:
.text.triton_poi_fused__native_batch_norm_legit_no_training_mean_silu_25:
[----:B------:R-:W0:Y:S01]  /*0000*/  LDC R1, c[0x0][0x28] ;  /* 0x00000a00ff017b82 */ /* 0x000e220000000800 */
[----:B------:R-:W1:Y:S07]  /*0010*/  S2R R0, SR_TID.X ;  /* 0x0000000000007919 */ /* 0x000e6e0000002100 */
[----:B------:R-:W2:Y:S01]  /*0020*/  LDC.64 R8, c[0x0][0x220] ;  /* 0x00008800ff087b82 */ /* 0x000ea20000000a00 */
[----:B------:R-:W-:Y:S01]  /*0030*/  ULDC.64 UR4, c[0x0][0x208] ;  /* 0x0000820000047ab9 */ /* 0x000fe20000000a00 */
[----:B------:R-:W3:Y:S06]  /*0040*/  S2R R3, SR_CTAID.X ;  /* 0x0000000000037919 */ /* 0x000eec0000002500 */
[----:B------:R-:W4:Y:S08]  /*0050*/  LDC.64 R14, c[0x0][0x218] ;  /* 0x00008600ff0e7b82 */ /* 0x000f300000000a00 */
[----:B------:R-:W5:Y:S08]  /*0060*/  LDC.64 R12, c[0x0][0x210] ;  /* 0x00008400ff0c7b82 */ /* 0x000f700000000a00 */
[----:B------:R-:W5:Y:S01]  /*0070*/  LDC.64 R16, c[0x0][0x228] ;  /* 0x00008a00ff107b82 */ /* 0x000f620000000a00 */
[----:B-1----:R-:W-:-:S07]  /*0080*/  SHF.L.U32 R0, R0, 0x1, RZ ;  /* 0x0000000100007819 */ /* 0x002fce00000006ff */
[----:B------:R-:W1:Y:S01]  /*0090*/  LDC.64 R18, c[0x0][0x230] ;  /* 0x00008c00ff127b82 */ /* 0x000e620000000a00 */
[----:B------:R-:W-:-:S04]  /*00a0*/  LOP3.LUT R0, R0, 0xfe, RZ, 0xc0, !PT ;  /* 0x000000fe00007812 */ /* 0x000fc800078ec0ff */
[----:B---3--:R-:W-:-:S04]  /*00b0*/  LEA R0, R3, R0, 0x8 ;  /* 0x0000000003007211 */ /* 0x008fc800078e40ff */
[C---:B------:R-:W-:Y:S01]  /*00c0*/  ISETP.GE.AND P0, PT, R0.reuse, 0xc00, PT ;  /* 0x00000c000000780c */ /* 0x040fe20003f06270 */
[----:B------:R-:W-:-:S05]  /*00d0*/  IMAD.HI R2, R0, 0x2aaaaaab, RZ ;  /* 0x2aaaaaab00027827 */ /* 0x000fca00078e02ff */
[----:B------:R-:W-:-:S04]  /*00e0*/  SHF.R.U32.HI R3, RZ, 0x1f, R2 ;  /* 0x0000001fff037819 */ /* 0x000fc80000011602 */
[----:B------:R-:W-:-:S05]  /*00f0*/  LEA.HI R3, R2, R3, RZ, 0x19 ;  /* 0x0000000302037211 */ /* 0x000fca00078fc8ff */
[----:B------:R-:W-:Y:S01]  /*0100*/  IMAD R11, R3, -0x300, R0 ;  /* 0xfffffd00030b7824 */ /* 0x000fe200078e0200 */
[----:B------:R-:W-:-:S03]  /*0110*/  CS2R R2, SRZ ;  /* 0x0000000000027805 */ /* 0x000fc6000001ff00 */
[----:B--2---:R-:W-:-:S05]  /*0120*/  IMAD.WIDE R8, R11, 0x4, R8 ;  /* 0x000000040b087825 */ /* 0x004fca00078e0208 */
[----:B------:R2:W3:Y:S01]  /*0130*/  @!P0 LDG.E.EL.64 R2, desc[UR4][R8.64] ;  /* 0x0000000408028981 */ /* 0x0004e2000c2e1b00 */
[----:B------:R-:W-:Y:S02]  /*0140*/  CS2R R4, SRZ ;  /* 0x0000000000047805 */ /* 0x000fe4000001ff00 */
[----:B------:R-:W-:Y:S01]  /*0150*/  CS2R R6, SRZ ;  /* 0x0000000000067805 */ /* 0x000fe2000001ff00 */
[----:B----4-:R-:W-:-:S04]  /*0160*/  IMAD.WIDE R14, R11, 0x4, R14 ;  /* 0x000000040b0e7825 */ /* 0x010fc800078e020e */
[----:B-----5:R-:W-:Y:S01]  /*0170*/  IMAD.WIDE R12, R0, 0x4, R12 ;  /* 0x00000004000c7825 */ /* 0x020fe200078e020c */
[----:B------:R4:W5:Y:S03]  /*0180*/  @!P0 LDG.E.EL.64 R4, desc[UR4][R14.64] ;  /* 0x000000040e048981 */ /* 0x000966000c2e1b00 */
[C---:B0-----:R-:W-:Y:S01]  /*0190*/  IMAD.WIDE R16, R11.reuse, 0x4, R16 ;  /* 0x000000040b107825 */ /* 0x041fe200078e0210 */
[----:B------:R0:W5:Y:S01]  /*01a0*/  @!P0 LDG.E.64 R6, desc[UR4][R12.64] ;  /* 0x000000040c068981 */ /* 0x000162000c1e1b00 */
[----:B--2---:R-:W-:Y:S02]  /*01b0*/  CS2R R8, SRZ ;  /* 0x0000000000087805 */ /* 0x004fe4000001ff00 */
[----:B-1----:R-:W-:Y:S01]  /*01c0*/  IMAD.WIDE R18, R11, 0x4, R18 ;  /* 0x000000040b127825 */ /* 0x002fe200078e0212 */
[----:B------:R-:W-:-:S04]  /*01d0*/  CS2R R10, SRZ ;  /* 0x00000000000a7805 */ /* 0x000fc8000001ff00 */
[----:B------:R-:W2:Y:S04]  /*01e0*/  @!P0 LDG.E.EL.64 R8, desc[UR4][R18.64] ;  /* 0x0000000412088981 */ /* 0x000ea8000c2e1b00 */
[----:B------:R-:W2:Y:S01]  /*01f0*/  @!P0 LDG.E.EL.64 R10, desc[UR4][R16.64] ;  /* 0x00000004100a8981 */ /* 0x000ea2000c2e1b00 */
[----:B---3--:R-:W-:Y:S01]  /*0200*/  FADD R2, R2, 0.0010000000474974513054 ;  /* 0x3a83126f02027421 */ /* 0x008fe20000000000 */
[----:B------:R-:W-:-:S03]  /*0210*/  FADD R3, R3, 0.0010000000474974513054 ;  /* 0x3a83126f03037421 */ /* 0x000fc60000000000 */
[----:B------:R-:W1:Y:S08]  /*0220*/  MUFU.SQRT R20, R2 ;  /* 0x0000000200147308 */ /* 0x000e700000002000 */
[----:B----4-:R-:W3:Y:S01]  /*0230*/  MUFU.SQRT R14, R3 ;  /* 0x00000003000e7308 */ /* 0x010ee20000002000 */
[C---:B-1----:R-:W-:Y:S02]  /*0240*/  FSETP.GT.AND P1, PT, R20.reuse, 8.50705917302346158658e+37, PT ;  /* 0x7e8000001400780b */ /* 0x042fe40003f24000 */
[----:B------:R-:W-:-:S02]  /*0250*/  FSETP.GEU.AND P3, PT, R20, 1.175494350822287508e-38, PT ;  /* 0x008000001400780b */ /* 0x000fc40003f6e000 */
[C---:B---3--:R-:W-:Y:S02]  /*0260*/  FSETP.GT.AND P2, PT, R14.reuse, 8.50705917302346158658e+37, PT ;  /* 0x7e8000000e00780b */ /* 0x048fe40003f44000 */
[----:B------:R-:W-:-:S07]  /*0270*/  FSETP.GEU.AND P4, PT, R14, 1.175494350822287508e-38, PT ;  /* 0x008000000e00780b */ /* 0x000fce0003f8e000 */
[----:B------:R-:W-:Y:S01]  /*0280*/  @P1 FMUL R20, R20, 0.25 ;  /* 0x3e80000014141820 */ /* 0x000fe20000400000 */
[----:B------:R-:W-:-:S03]  /*0290*/  HFMA2.MMA R2, -RZ, RZ, 1.625, 0 ;  /* 0x3e800000ff027435 */ /* 0x000fc600000001ff */
[----:B------:R-:W-:Y:S01]  /*02a0*/  @!P3 FMUL R20, R20, 16777216 ;  /* 0x4b8000001414b820 */ /* 0x000fe20000400000 */
[----:B------:R-:W-:-:S04]  /*02b0*/  @P2 FMUL R14, R14, 0.25 ;  /* 0x3e8000000e0e2820 */ /* 0x000fc80000400000 */
[----:B------:R-:W-:Y:S01]  /*02c0*/  @!P4 FMUL R14, R14, 16777216 ;  /* 0x4b8000000e0ec820 */ /* 0x000fe20000400000 */
[----:B------:R-:W1:Y:S01]  /*02d0*/  MUFU.RCP R20, R20 ;  /* 0x0000001400147308 */ /* 0x000e620000001000 */
[----:B------:R-:W-:-:S07]  /*02e0*/  FSEL R3, R2, 1, P1 ;  /* 0x3f80000002037808 */ /* 0x000fce0000800000 */
[----:B------:R-:W3:Y:S01]  /*02f0*/  MUFU.RCP R14, R14 ;  /* 0x0000000e000e7308 */ /* 0x000ee20000001000 */
[----:B0-----:R-:W-:Y:S01]  /*0300*/  FSEL R13, R2, 1, P2 ;  /* 0x3f800000020d7808 */ /* 0x001fe20001000000 */
[----:B------:R-:W-:Y:S01]  /*0310*/  @!P3 FMUL R3, R3, 16777216 ;  /* 0x4b8000000303b820 */ /* 0x000fe20000400000 */
[----:B-----5:R-:W-:-:S03]  /*0320*/  FADD R4, -R4, R6 ;  /* 0x0000000604047221 */ /* 0x020fc60000000100 */
[----:B------:R-:W-:Y:S01]  /*0330*/  @!P4 FMUL R13, R13, 16777216 ;  /* 0x4b8000000d0dc820 */ /* 0x000fe20000400000 */
[----:B-1----:R-:W-:Y:S01]  /*0340*/  FMUL R3, R20, R3 ;  /* 0x0000000314037220 */ /* 0x002fe20000400000 */
[----:B------:R-:W-:-:S03]  /*0350*/  FADD R5, -R5, R7 ;  /* 0x0000000705057221 */ /* 0x000fc60000000100 */
[----:B------:R-:W-:Y:S01]  /*0360*/  FMUL R3, R4, R3 ;  /* 0x0000000304037220 */ /* 0x000fe20000400000 */
[----:B---3--:R-:W-:-:S04]  /*0370*/  FMUL R6, R14, R13 ;  /* 0x0000000d0e067220 */ /* 0x008fc80000400000 */
[----:B------:R-:W-:Y:S01]  /*0380*/  FMUL R6, R5, R6 ;  /* 0x0000000605067220 */ /* 0x000fe20000400000 */
[----:B--2---:R-:W-:-:S03]  /*0390*/  FFMA R8, R3, R10, R8 ;  /* 0x0000000a03087223 */ /* 0x004fc60000000008 */
[----:B------:R-:W-:Y:S01]  /*03a0*/  FFMA R9, R6, R11, R9 ;  /* 0x0000000b06097223 */ /* 0x000fe20000000009 */
[----:B------:R-:W-:-:S03]  /*03b0*/  FADD R3, RZ, -R8 ;  /* 0x80000008ff037221 */ /* 0x000fc60000000000 */
[----:B------:R-:W-:Y:S01]  /*03c0*/  FADD R4, RZ, -R9 ;  /* 0x80000009ff047221 */ /* 0x000fe20000000000 */
[----:B------:R-:W-:-:S03]  /*03d0*/  FMUL R3, R3, 1.4426950216293334961 ;  /* 0x3fb8aa3b03037820 */ /* 0x000fc60000400000 */
[----:B------:R-:W-:Y:S02]  /*03e0*/  FMUL R6, R4, 1.4426950216293334961 ;  /* 0x3fb8aa3b04067820 */ /* 0x000fe40000400000 */
[----:B------:R-:W-:-:S03]  /*03f0*/  FSETP.GEU.AND P1, PT, R3, -126, PT ;  /* 0xc2fc00000300780b */ /* 0x000fc60003f2e000 */
[----:B------:R-:W-:-:S10]  /*0400*/  FSETP.GEU.AND P2, PT, R6, -126, PT ;  /* 0xc2fc00000600780b */ /* 0x000fd40003f4e000 */
[----:B------:R-:W-:-:S03]  /*0410*/  @!P1 FMUL R3, R3, 0.5 ;  /* 0x3f00000003039820 */ /* 0x000fc60000400000 */
[----:B------:R-:W-:Y:S01]  /*0420*/  @!P2 FMUL R6, R6, 0.5 ;  /* 0x3f0000000606a820 */ /* 0x000fe20000400000 */
[----:B------:R-:W0:Y:S08]  /*0430*/  MUFU.EX2 R4, R3 ;  /* 0x0000000300047308 */ /* 0x000e300000000800 */
[----:B------:R1:W2:Y:S01]  /*0440*/  MUFU.EX2 R5, R6 ;  /* 0x0000000600057308 */ /* 0x0002a20000000800 */
[----:B0-----:R-:W-:Y:S01]  /*0450*/  @!P1 FMUL R4, R4, R4 ;  /* 0x0000000404049220 */ /* 0x001fe20000400000 */
[----:B-1----:R-:W0:Y:S03]  /*0460*/  LDC.64 R6, c[0x0][0x240] ;  /* 0x00009000ff067b82 */ /* 0x002e260000000a00 */
[----:B------:R-:W-:Y:S01]  /*0470*/  FADD R10, R4, 1 ;  /* 0x3f800000040a7421 */ /* 0x000fe20000000000 */
[----:B--2---:R-:W-:-:S04]  /*0480*/  @!P2 FMUL R5, R5, R5 ;  /* 0x000000050505a220 */ /* 0x004fc80000400000 */
[----:B------:R-:W-:Y:S01]  /*0490*/  FADD R11, R5, 1 ;  /* 0x3f800000050b7421 */ /* 0x000fe20000000000 */
[----:B------:R-:W-:Y:S01]  /*04a0*/  FSETP.GT.AND P1, PT, R10, 8.50705917302346158658e+37, PT ;  /* 0x7e8000000a00780b */ /* 0x000fe20003f24000 */
[----:B------:R-:W1:Y:S03]  /*04b0*/  LDC.64 R4, c[0x0][0x238] ;  /* 0x00008e00ff047b82 */ /* 0x000e660000000a00 */
[----:B------:R-:W-:-:S09]  /*04c0*/  FSETP.GT.AND P2, PT, R11, 8.50705917302346158658e+37, PT ;  /* 0x7e8000000b00780b */ /* 0x000fd20003f44000 */
[----:B------:R-:W-:-:S04]  /*04d0*/  @P1 FMUL R10, R10, 0.25 ;  /* 0x3e8000000a0a1820 */ /* 0x000fc80000400000 */
[----:B------:R-:W-:Y:S02]  /*04e0*/  @P2 FMUL R11, R11, 0.25 ;  /* 0x3e8000000b0b2820 */ /* 0x000fe40000400000 */
[----:B------:R-:W2:Y:S08]  /*04f0*/  MUFU.RCP R10, R10 ;  /* 0x0000000a000a7308 */ /* 0x000eb00000001000 */
[----:B------:R-:W3:Y:S01]  /*0500*/  MUFU.RCP R11, R11 ;  /* 0x0000000b000b7308 */ /* 0x000ee20000001000 */
[----:B------:R-:W-:-:S02]  /*0510*/  FSEL R3, R2, 1, P1 ;  /* 0x3f80000002037808 */ /* 0x000fc40000800000 */
[----:B------:R-:W-:-:S03]  /*0520*/  FSEL R2, R2, 1, P2 ;  /* 0x3f80000002027808 */ /* 0x000fc60001000000 */
[----:B--2---:R-:W-:Y:S02]  /*0530*/  FMUL R13, R10, R3 ;  /* 0x000000030a0d7220 */ /* 0x004fe40000400000 */
[----:B---3--:R-:W-:Y:S01]  /*0540*/  FMUL R12, R11, R2 ;  /* 0x000000020b0c7220 */ /* 0x008fe20000400000 */
[----:B-1----:R-:W-:-:S04]  /*0550*/  IMAD.WIDE R2, R0, 0x4, R4 ;  /* 0x0000000400027825 */ /* 0x002fc800078e0204 */
[----:B------:R-:W-:Y:S01]  /*0560*/  FMUL R14, R8, R13 ;  /* 0x0000000d080e7220 */ /* 0x000fe20000400000 */
[----:B------:R1:W-:Y:S01]  /*0570*/  @!P0 STG.E.64 desc[UR4][R2.64], R8 ;  /* 0x0000000802008986 */ /* 0x0003e2000c101b04 */
[----:B------:R-:W-:Y:S01]  /*0580*/  FMUL R15, R9, R12 ;  /* 0x0000000c090f7220 */ /* 0x000fe20000400000 */
[----:B0-----:R-:W-:Y:S01]  /*0590*/  IMAD.WIDE R4, R0, 0x4, R6 ;  /* 0x0000000400047825 */ /* 0x001fe200078e0206 */
[----:B------:R-:W-:Y:S06]  /*05a0*/  @P0 EXIT ;  /* 0x000000000000094d */ /* 0x000fec0003800000 */
[----:B------:R-:W-:Y:S01]  /*05b0*/  STG.E.64 desc[UR4][R4.64], R14 ;  /* 0x0000000e04007986 */ /* 0x000fe2000c101b04 */
[----:B------:R-:W-:Y:S05]  /*05c0*/  EXIT ;  /* 0x000000000000794d */ /* 0x000fea0003800000 */
.L_x_0:
[----:B------:R-:W-:-:S00]  /*05d0*/  BRA `(.L_x_0) ;  /* 0xfffffffc00fc7947 */ /* 0x000fc0000383ffff */
[----:B------:R-:W-:-:S00]  /*05e0*/  NOP ;  /* 0x0000000000007918 */ /* 0x000fc00000000000 */
        /* <DEDUP_REMOVED lines=9> */
.L_x_1:


//--------------------- .nv.global.init           --------------------------
	.section	.nv.global.init,"aw",@progbits
.nv.global.init:
	.type		_$_str,@object
	.size		_$_str,(_$_str_$_2 - _$_str)
_$_str:
        /*0000*/ 	.byte	0x5f, 0x5f, 0x43, 0x55, 0x44, 0x41, 0x5f, 0x46, 0x54, 0x5a, 0x00
	.type		_$_str_$_2,@object
	.size		_$_str_$_2,(.L_1 - _$_str_$_2)
_$_str_$_2:
        /*000b*/ 	.byte	0x5f, 0x5f, 0x43, 0x55, 0x44, 0x41, 0x5f, 0x50, 0x52, 0x45, 0x43, 0x5f, 0x53, 0x51, 0x52, 0x54
        /*001b*/ 	.byte	0x00
.L_1:


//--------------------- .nv.constant0.triton_poi_fused__native_batch_norm_legit_no_training_mean_silu_25 --------------------------
	.section	.nv.constant0.triton_poi_fused__native_batch_norm_legit_no_training_mean_silu_25,"a",@progbits
	.sectionflags	@""
	.align	4
.nv.constant0.triton_poi_fused__native_batch_norm_legit_no_training_mean_silu_25:
	.zero		588
